	.headerflags	@"EF_CUDA_TEXMODE_UNIFIED EF_CUDA_64BIT_ADDRESS EF_CUDA_ACCELERATORS EF_CUDA_SM90 EF_CUDA_VIRTUAL_SM(EF_CUDA_SM90)"
	.elftype	@"ET_EXEC"


//--------------------- .nv.info                  --------------------------
	.section	.nv.info,"",@"SHT_CUDA_INFO"
	.align	4


	//----- nvinfo : EIATTR_REGCOUNT
	.align		4
        /*0000*/ 	.byte	0x04, 0x2f
        /*0002*/ 	.short	(.L_3 - .L_2)
	.align		4
.L_2:
        /*0004*/ 	.word	index@(triton_poi_fused__native_batch_norm_legit_no_training_add_cat_native_batch_norm_backward_relu_7)
        /*0008*/ 	.word	0x00000020


	//----- nvinfo : EIATTR_MIN_STACK_SIZE
	.align		4
.L_3:
        /*000c*/ 	.byte	0x04, 0x12
        /*000e*/ 	.short	(.L_5 - .L_4)
	.align		4
.L_4:
        /*0010*/ 	.word	index@(triton_poi_fused__native_batch_norm_legit_no_training_add_cat_native_batch_norm_backward_relu_7)
        /*0014*/ 	.word	0x00000000


	//----- nvinfo : EIATTR_FRAME_SIZE
	.align		4
.L_5:
        /*0018*/ 	.byte	0x04, 0x11
        /*001a*/ 	.short	(.L_7 - .L_6)
	.align		4
.L_6:
        /*001c*/ 	.word	index@(triton_poi_fused__native_batch_norm_legit_no_training_add_cat_native_batch_norm_backward_relu_7)
        /*0020*/ 	.word	0x00000000


	//----- nvinfo : EIATTR_MIN_STACK_SIZE
	.align		4
.L_7:
        /*0024*/ 	.byte	0x04, 0x12
        /*0026*/ 	.short	(.L_9 - .L_8)
	.align		4
.L_8:
        /*0028*/ 	.word	index@(triton_poi_fused__native_batch_norm_legit_no_training_add_cat_native_batch_norm_backward_relu_7)
        /*002c*/ 	.word	0x00000000
.L_9:


//--------------------- .nv.info.triton_poi_fused__native_batch_norm_legit_no_training_add_cat_native_batch_norm_backward_relu_7 --------------------------
	.section	.nv.info.triton_poi_fused__native_batch_norm_legit_no_training_add_cat_native_batch_norm_backward_relu_7,"",@"SHT_CUDA_INFO"
	.sectionflags	@""
	.align	4


	//----- nvinfo : EIATTR_CUDA_API_VERSION
	.align		4
        /*0000*/ 	.byte	0x04, 0x37
        /*0002*/ 	.short	(.L_11 - .L_10)
.L_10:
        /*0004*/ 	.word	0x0000007c


	//----- nvinfo : EIATTR_KPARAM_INFO
	.align		4
.L_11:
        /*0008*/ 	.byte	0x04, 0x17
        /*000a*/ 	.short	(.L_13 - .L_12)
.L_12:
        /*000c*/ 	.word	0x00000000
        /*0010*/ 	.short	0x000c
        /*0012*/ 	.short	0x0060
        /*0014*/ 	.byte	0x00, 0xf0, 0x11, 0x00


	//----- nvinfo : EIATTR_KPARAM_INFO
	.align		4
.L_13:
        /*0018*/ 	.byte	0x04, 0x17
        /*001a*/ 	.short	(.L_15 - .L_14)
.L_14:
        /*001c*/ 	.word	0x00000000
        /*0020*/ 	.short	0x000b
        /*0022*/ 	.short	0x0058
        /*0024*/ 	.byte	0x00, 0xf4, 0x21, 0x00


	//----- nvinfo : EIATTR_KPARAM_INFO
	.align		4
.L_15:
        /*0028*/ 	.byte	0x04, 0x17
        /*002a*/ 	.short	(.L_17 - .L_16)
.L_16:
        /*002c*/ 	.word	0x00000000
        /*0030*/ 	.short	0x000a
        /*0032*/ 	.short	0x0050
        /*0034*/ 	.byte	0x00, 0xf4, 0x21, 0x00


	//----- nvinfo : EIATTR_KPARAM_INFO
	.align		4
.L_17:
        /*0038*/ 	.byte	0x04, 0x17
        /*003a*/ 	.short	(.L_19 - .L_18)
.L_18:
        /*003c*/ 	.word	0x00000000
        /*0040*/ 	.short	0x0009
        /*0042*/ 	.short	0x0048
        /*0044*/ 	.byte	0x00, 0xf4, 0x21, 0x00


	//----- nvinfo : EIATTR_KPARAM_INFO
	.align		4
.L_19:
        /*0048*/ 	.byte	0x04, 0x17
        /*004a*/ 	.short	(.L_21 - .L_20)
.L_20:
        /*004c*/ 	.word	0x00000000
        /*0050*/ 	.short	0x0008
        /*0052*/ 	.short	0x0040
        /*0054*/ 	.byte	0x00, 0xf4, 0x21, 0x00


	//----- nvinfo : EIATTR_KPARAM_INFO
	.align		4
.L_21:
        /*0058*/ 	.byte	0x04, 0x17
        /*005a*/ 	.short	(.L_23 - .L_22)
.L_22:
        /*005c*/ 	.word	0x00000000
        /*0060*/ 	.short	0x0007
        /*0062*/ 	.short	0x0038
        /*0064*/ 	.byte	0x00, 0xf4, 0x21, 0x00


	//----- nvinfo : EIATTR_KPARAM_INFO
	.align		4
.L_23:
        /*0068*/ 	.byte	0x04, 0x17
        /*006a*/ 	.short	(.L_25 - .L_24)
.L_24:
        /*006c*/ 	.word	0x00000000
        /*0070*/ 	.short	0x0006
        /*0072*/ 	.short	0x0030
        /*0074*/ 	.byte	0x00, 0xf4, 0x21, 0x00


	//----- nvinfo : EIATTR_KPARAM_INFO
	.align		4
.L_25:
        /*0078*/ 	.byte	0x04, 0x17
        /*007a*/ 	.short	(.L_27 - .L_26)
.L_26:
        /*007c*/ 	.word	0x00000000
        /*0080*/ 	.short	0x0005
        /*0082*/ 	.short	0x0028
        /*0084*/ 	.byte	0x00, 0xf4, 0x21, 0x00


	//----- nvinfo : EIATTR_KPARAM_INFO
	.align		4
.L_27:
        /*0088*/ 	.byte	0x04, 0x17
        /*008a*/ 	.short	(.L_29 - .L_28)
.L_28:
        /*008c*/ 	.word	0x00000000
        /*0090*/ 	.short	0x0004
        /*0092*/ 	.short	0x0020
        /*0094*/ 	.byte	0x00, 0xf4, 0x21, 0x00


	//----- nvinfo : EIATTR_KPARAM_INFO
	.align		4
.L_29:
        /*0098*/ 	.byte	0x04, 0x17
        /*009a*/ 	.short	(.L_31 - .L_30)
.L_30:
        /*009c*/ 	.word	0x00000000
        /*00a0*/ 	.short	0x0003
        /*00a2*/ 	.short	0x0018
        /*00a4*/ 	.byte	0x00, 0xf4, 0x21, 0x00


	//----- nvinfo : EIATTR_KPARAM_INFO
	.align		4
.L_31:
        /*00a8*/ 	.byte	0x04, 0x17
        /*00aa*/ 	.short	(.L_33 - .L_32)
.L_32:
        /*00ac*/ 	.word	0x00000000
        /*00b0*/ 	.short	0x0002
        /*00b2*/ 	.short	0x0010
        /*00b4*/ 	.byte	0x00, 0xf4, 0x21, 0x00


	//----- nvinfo : EIATTR_KPARAM_INFO
	.align		4
.L_33:
        /*00b8*/ 	.byte	0x04, 0x17
        /*00ba*/ 	.short	(.L_35 - .L_34)
.L_34:
        /*00bc*/ 	.word	0x00000000
        /*00c0*/ 	.short	0x0001
        /*00c2*/ 	.short	0x0008
        /*00c4*/ 	.byte	0x00, 0xf4, 0x21, 0x00


	//----- nvinfo : EIATTR_KPARAM_INFO
	.align		4
.L_35:
        /*00c8*/ 	.byte	0x04, 0x17
        /*00ca*/ 	.short	(.L_37 - .L_36)
.L_36:
        /*00cc*/ 	.word	0x00000000
        /*00d0*/ 	.short	0x0000
        /*00d2*/ 	.short	0x0000
        /*00d4*/ 	.byte	0x00, 0xf4, 0x21, 0x00


	//----- nvinfo : EIATTR_SPARSE_MMA_MASK
	.align		4
.L_37:
        /*00d8*/ 	.byte	0x03, 0x50
        /*00da*/ 	.short	0x0000


	//----- nvinfo : EIATTR_MAXREG_COUNT
	.align		4
        /*00dc*/ 	.byte	0x03, 0x1b
        /*00de*/ 	.short	0x00ff


	//----- nvinfo : EIATTR_EXIT_INSTR_OFFSETS
	.align		4
        /*00e0*/ 	.byte	0x04, 0x1c
        /*00e2*/ 	.short	(.L_39 - .L_38)


	//   ....[0]....
.L_38:
        /*00e4*/ 	.word	0x00000780


	//   ....[1]....
        /*00e8*/ 	.word	0x000007a0


	//----- nvinfo : EIATTR_REQNTID
	.align		4
.L_39:
        /*00ec*/ 	.byte	0x04, 0x10
        /*00ee*/ 	.short	(.L_41 - .L_40)
.L_40:
        /*00f0*/ 	.word	0x00000020
        /*00f4*/ 	.word	0x00000001
        /*00f8*/ 	.word	0x00000001


	//----- nvinfo : EIATTR_CBANK_PARAM_SIZE
	.align		4
.L_41:
        /*00fc*/ 	.byte	0x03, 0x19
        /*00fe*/ 	.short	0x0064


	//----- nvinfo : EIATTR_PARAM_CBANK
	.align		4
        /*0100*/ 	.byte	0x04, 0x0a
        /*0102*/ 	.short	(.L_43 - .L_42)
	.align		4
.L_42:
        /*0104*/ 	.word	index@(.nv.constant0.triton_poi_fused__native_batch_norm_legit_no_training_add_cat_native_batch_norm_backward_relu_7)
        /*0108*/ 	.short	0x0210
        /*010a*/ 	.short	0x0064


	//----- nvinfo : EIATTR_SW_WAR
	.align		4
.L_43:
        /*010c*/ 	.byte	0x04, 0x36
        /*010e*/ 	.short	(.L_45 - .L_44)
.L_44:
        /*0110*/ 	.word	0x00000008
.L_45:


//--------------------- .nv.callgraph             --------------------------
	.section	.nv.callgraph,"",@"SHT_CUDA_CALLGRAPH"
	.align	4
	.sectionentsize	8
	.align		4
        /*0000*/ 	.word	0x00000000
	.align		4
        /*0004*/ 	.word	0xffffffff
	.align		4
        /*0008*/ 	.word	0x00000000
	.align		4
        /*000c*/ 	.word	0xfffffffe
	.align		4
        /*0010*/ 	.word	0x00000000
	.align		4
        /*0014*/ 	.word	0xfffffffd
	.align		4
        /*0018*/ 	.word	0x00000000
	.align		4
        /*001c*/ 	.word	0xfffffffc


//--------------------- .nv.constant4             --------------------------
	.section	.nv.constant4,"a",@progbits
	.align	8
	.align		8
.nv.constant4:
        /*0000*/ 	.dword	_$_str
	.align		8
        /*0008*/ 	.dword	_$_str_$_2


//--------------------- .text.triton_poi_fused__native_batch_norm_legit_no_training_add_cat_native_batch_norm_backward_relu_7 --------------------------
	.section	.text.triton_poi_fused__native_batch_norm_legit_no_training_add_cat_native_batch_norm_backward_relu_7,"ax",@progbits
	.align	128
        .global         triton_poi_fused__native_batch_norm_legit_no_training_add_cat_native_batch_norm_backward_relu_7
        .type           triton_poi_fused__native_batch_norm_legit_no_training_add_cat_native_batch_norm_backward_relu_7,@function
        .size           triton_poi_fused__native_batch_norm_legit_no_training_add_cat_native_batch_norm_backward_relu_7,(.L_x_1 - triton_poi_fused__native_batch_norm_legit_no_training_add_cat_native_batch_norm_backward_relu_7)
        .other          triton_poi_fused__native_batch_norm_legit_no_training_add_cat_native_batch_norm_backward_relu_7,@"STO_CUDA_ENTRY STV_DEFAULT"
triton_poi_fused__native_batch_norm_legit_no_training_add_cat_native_batch_norm_backward_relu_7:
.text.triton_poi_fused__native_batch_norm_legit_no_training_add_cat_native_batch_norm_backward_relu_7:
[----:B------:R-:W0:Y:S01]  /*0000*/  LDC R1, c[0x0][0x28] ;  /* 0x00000a00ff017b82 */ /* 0x000e220000000800 */
[----:B------:R-:W1:Y:S07]  /*0010*/  S2R R0, SR_TID.X ;  /* 0x0000000000007919 */ /* 0x000e6e0000002100 */
[----:B------:R-:W2:Y:S01]  /*0020*/  LDC.64 R8, c[0x0][0x240] ;  /* 0x00009000ff087b82 */ /* 0x000ea20000000a00 */
[----:B------:R-:W-:Y:S01]  /*0030*/  ULDC.64 UR4, c[0x0][0x208] ;  /* 0x0000820000047ab9 */ /* 0x000fe20000000a00 */
[----:B------:R-:W3:Y:S06]  /*0040*/  S2R R3, SR_CTAID.X ;  /* 0x0000000000037919 */ /* 0x000eec0000002500 */
[----:B------:R-:W4:Y:S08]  /*0050*/  LDC.64 R10, c[0x0][0x218] ;  /* 0x00008600ff0a7b82 */ /* 0x000f300000000a00 */
[----:B------:R-:W5:Y:S08]  /*0060*/  LDC.64 R12, c[0x0][0x220] ;  /* 0x00008800ff0c7b82 */ /* 0x000f700000000a00 */
[----:B------:R-:W4:Y:S01]  /*0070*/  LDC.64 R24, c[0x0][0x210] ;  /* 0x00008400ff187b82 */ /* 0x000f220000000a00 */
[----:B-1----:R-:W-:-:S07]  /*0080*/  IMAD.SHL.U32 R0, R0, 0x2, RZ ;  /* 0x0000000200007824 */ /* 0x002fce00078e00ff */
[----:B------:R-:W1:Y:S01]  /*0090*/  LDC.64 R14, c[0x0][0x228] ;  /* 0x00008a00ff0e7b82 */ /* 0x000e620000000a00 */
[----:B------:R-:W-:-:S07]  /*00a0*/  LOP3.LUT R0, R0, 0x3e, RZ, 0xc0, !PT ;  /* 0x0000003e00007812 */ /* 0x000fce00078ec0ff */
[----:B------:R-:W1:Y:S01]  /*00b0*/  LDC.64 R16, c[0x0][0x230] ;  /* 0x00008c00ff107b82 */ /* 0x000e620000000a00 */
[----:B---3--:R-:W-:-:S05]  /*00c0*/  IMAD R0, R3, 0x40, R0 ;  /* 0x0000004003007824 */ /* 0x008fca00078e0200 */
[----:B------:R-:W-:Y:S02]  /*00d0*/  SHF.R.S32.HI R3, RZ, 0x1f, R0 ;  /* 0x0000001fff037819 */ /* 0x000fe40000011400 */
[----:B------:R-:W-:Y:S01]  /*00e0*/  ISETP.GE.AND P0, PT, R0, 0x40, PT ;  /* 0x000000400000780c */ /* 0x000fe20003f06270 */
[----:B------:R-:W3:Y:S01]  /*00f0*/  LDC.64 R22, c[0x0][0x250] ;  /* 0x00009400ff167b82 */ /* 0x000ee20000000a00 */
[CC--:B------:R-:W-:Y:S02]  /*0100*/  LEA.HI R2, R3.reuse, R0.reuse, RZ, 0x2 ;  /* 0x0000000003027211 */ /* 0x0c0fe400078f10ff */
[----:B------:R-:W-:Y:S02]  /*0110*/  LEA.HI R18, R3, R0, RZ, 0x4 ;  /* 0x0000000003127211 */ /* 0x000fe400078f20ff */
[----:B------:R-:W-:Y:S02]  /*0120*/  SHF.R.S32.HI R4, RZ, 0x2, R2 ;  /* 0x00000002ff047819 */ /* 0x000fe40000011402 */
[----:B------:R-:W-:-:S02]  /*0130*/  LOP3.LUT R3, R2, 0xfffffffc, RZ, 0xc0, !PT ;  /* 0xfffffffc02037812 */ /* 0x000fc400078ec0ff */
[----:B------:R-:W-:Y:S02]  /*0140*/  LEA.HI R5, R4, R4, RZ, 0x2 ;  /* 0x0000000404057211 */ /* 0x000fe400078f10ff */
[----:B------:R-:W-:Y:S01]  /*0150*/  SHF.R.S32.HI R20, RZ, 0x4, R18 ;  /* 0x00000004ff147819 */ /* 0x000fe20000011412 */
[----:B------:R-:W-:Y:S01]  /*0160*/  IMAD.IADD R3, R0, 0x1, -R3 ;  /* 0x0000000100037824 */ /* 0x000fe200078e0a03 */
[----:B------:R-:W-:-:S05]  /*0170*/  LOP3.LUT R5, R5, 0xfffffffc, RZ, 0xc0, !PT ;  /* 0xfffffffc05057812 */ /* 0x000fca00078ec0ff */
[----:B------:R-:W-:Y:S01]  /*0180*/  IMAD.IADD R27, R4, 0x1, -R5 ;  /* 0x00000001041b7824 */ /* 0x000fe200078e0a05 */
[----:B------:R-:W-:-:S03]  /*0190*/  CS2R R4, SRZ ;  /* 0x0000000000047805 */ /* 0x000fc6000001ff00 */
[C---:B--2---:R-:W-:Y:S01]  /*01a0*/  IMAD.WIDE R8, R27.reuse, 0x4, R8 ;  /* 0x000000041b087825 */ /* 0x044fe200078e0208 */
[----:B------:R-:W-:-:S04]  /*01b0*/  ISETP.NE.AND P5, PT, R27, 0x2, PT ;  /* 0x000000021b00780c */ /* 0x000fc80003fa5270 */
[----:B------:R-:W2:Y:S01]  /*01c0*/  @!P0 LDG.E.EL R4, desc[UR4][R8.64] ;  /* 0x0000000408048981 */ /* 0x000ea2000c2e1900 */
[----:B------:R-:W-:-:S03]  /*01d0*/  ISETP.LT.AND P3, PT, R0, 0x40, !P5 ;  /* 0x000000400000780c */ /* 0x000fc60006f61270 */
[----:B------:R1:W2:Y:S01]  /*01e0*/  @!P0 LDG.E.EL R5, desc[UR4][R8.64] ;  /* 0x0000000408058981 */ /* 0x0002a2000c2e1900 */
[----:B------:R-:W-:Y:S02]  /*01f0*/  ISETP.GT.AND P4, PT, R27, 0x2, !P0 ;  /* 0x000000021b00780c */ /* 0x000fe40004784270 */
[----:B------:R-:W-:Y:S02]  /*0200*/  LEA R7, R20, R3, 0x2 ;  /* 0x0000000314077211 */ /* 0x000fe400078e10ff */
[----:B------:R-:W-:-:S03]  /*0210*/  CS2R R2, SRZ ;  /* 0x0000000000027805 */ /* 0x000fc6000001ff00 */
[----:B----4-:R-:W-:-:S04]  /*0220*/  IMAD.WIDE R10, R7, 0x4, R10 ;  /* 0x00000004070a7825 */ /* 0x010fc800078e020a */
[----:B-----5:R-:W-:Y:S01]  /*0230*/  IMAD.WIDE R12, R7, 0x4, R12 ;  /* 0x00000004070c7825 */ /* 0x020fe200078e020c */
[----:B------:R-:W-:Y:S01]  /*0240*/  CS2R R6, SRZ ;  /* 0x0000000000067805 */ /* 0x000fe2000001ff00 */
[----:B------:R4:W5:Y:S01]  /*0250*/  @P3 LDG.E.EL.64 R2, desc[UR4][R10.64] ;  /* 0x000000040a023981 */ /* 0x000962000c2e1b00 */
[----:B-1----:R-:W-:Y:S02]  /*0260*/  LOP3.LUT R9, R18, 0xfffffff0, RZ, 0xc0, !PT ;  /* 0xfffffff012097812 */ /* 0x002fe400078ec0ff */
[----:B------:R-:W-:Y:S01]  /*0270*/  ISETP.GE.AND P1, PT, R27, 0x2, PT ;  /* 0x000000021b00780c */ /* 0x000fe20003f26270 */
[----:B------:R-:W1:Y:S01]  /*0280*/  LDC.64 R18, c[0x0][0x238] ;  /* 0x00008e00ff127b82 */ /* 0x000e620000000a00 */
[----:B------:R3:W5:Y:S01]  /*0290*/  @P4 LDG.E.EL.64 R6, desc[UR4][R12.64] ;  /* 0x000000040c064981 */ /* 0x000762000c2e1b00 */
[C---:B------:R-:W-:Y:S01]  /*02a0*/  IMAD.IADD R9, R0.reuse, 0x1, -R9 ;  /* 0x0000000100097824 */ /* 0x040fe200078e0a09 */
[C---:B------:R-:W-:Y:S01]  /*02b0*/  ISETP.LT.AND P2, PT, R0.reuse, 0x40, !P1 ;  /* 0x000000400000780c */ /* 0x040fe20004f41270 */
[----:B------:R-:W-:Y:S01]  /*02c0*/  IMAD.WIDE R14, R0, 0x4, R14 ;  /* 0x00000004000e7825 */ /* 0x000fe200078e020e */
[----:B----4-:R-:W-:-:S03]  /*02d0*/  CS2R R10, SRZ ;  /* 0x00000000000a7805 */ /* 0x010fc6000001ff00 */
[----:B------:R-:W-:Y:S02]  /*02e0*/  IMAD R9, R20, 0x8, R9 ;  /* 0x0000000814097824 */ /* 0x000fe400078e0209 */
[----:B------:R-:W4:Y:S01]  /*02f0*/  LDC.64 R20, c[0x0][0x248] ;  /* 0x00009200ff147b82 */ /* 0x000f220000000a00 */
[----:B0--3--:R-:W-:Y:S01]  /*0300*/  CS2R R12, SRZ ;  /* 0x00000000000c7805 */ /* 0x009fe2000001ff00 */
[----:B------:R-:W-:Y:S01]  /*0310*/  IMAD.WIDE R24, R9, 0x4, R24 ;  /* 0x0000000409187825 */ /* 0x000fe200078e0218 */
[----:B------:R-:W-:Y:S01]  /*0320*/  CS2R R8, SRZ ;  /* 0x0000000000087805 */ /* 0x000fe2000001ff00 */
[----:B------:R-:W-:Y:S01]  /*0330*/  HFMA2.MMA R29, -RZ, RZ, 0, 0 ;  /* 0x00000000ff1d7435 */ /* 0x000fe200000001ff */
[----:B------:R0:W3:Y:S01]  /*0340*/  @!P0 LDG.E.64 R10, desc[UR4][R14.64] ;  /* 0x000000040e0a8981 */ /* 0x0000e2000c1e1b00 */
[----:B------:R-:W-:-:S03]  /*0350*/  IMAD.WIDE R16, R0, 0x4, R16 ;  /* 0x0000000400107825 */ /* 0x000fc600078e0210 */
[----:B------:R0:W3:Y:S01]  /*0360*/  @P2 LDG.E.64 R12, desc[UR4][R24.64] ;  /* 0x00000004180c2981 */ /* 0x0000e2000c1e1b00 */
[----:B------:R-:W-:-:S03]  /*0370*/  IMAD.MOV.U32 R26, RZ, RZ, RZ ;  /* 0x000000ffff1a7224 */ /* 0x000fc600078e00ff */
[----:B------:R0:W3:Y:S01]  /*0380*/  @!P0 LDG.E.64 R8, desc[UR4][R16.64] ;  /* 0x0000000410088981 */ /* 0x0000e2000c1e1b00 */
[----:B-1----:R-:W-:Y:S01]  /*0390*/  IMAD.WIDE R18, R27, 0x4, R18 ;  /* 0x000000041b127825 */ /* 0x002fe200078e0212 */
[----:B0-----:R-:W-:-:S03]  /*03a0*/  CS2R R14, SRZ ;  /* 0x00000000000e7805 */ /* 0x001fc6000001ff00 */
[----:B------:R-:W-:Y:S01]  /*03b0*/  IMAD.WIDE R22, R27, 0x4, R22 ;  /* 0x000000041b167825 */ /* 0x000fe200078e0216 */
[----:B------:R-:W3:Y:S01]  /*03c0*/  @!P0 LDG.E.EL R29, desc[UR4][R18.64] ;  /* 0x00000004121d8981 */ /* 0x000ee2000c2e1900 */
[----:B------:R-:W-:-:S03]  /*03d0*/  MOV R24, RZ ;  /* 0x000000ff00187202 */ /* 0x000fc60000000f00 */
[----:B------:R-:W3:Y:S01]  /*03e0*/  @!P0 LDG.E.EL R26, desc[UR4][R18.64] ;  /* 0x00000004121a8981 */ /* 0x000ee2000c2e1900 */
[----:B----4-:R-:W-:-:S03]  /*03f0*/  IMAD.WIDE R20, R27, 0x4, R20 ;  /* 0x000000041b147825 */ /* 0x010fc600078e0214 */
[----:B------:R-:W4:Y:S01]  /*0400*/  @!P0 LDG.E.EL R14, desc[UR4][R22.64] ;  /* 0x00000004160e8981 */ /* 0x000f22000c2e1900 */
[----:B------:R-:W-:-:S03]  /*0410*/  IMAD.MOV.U32 R27, RZ, RZ, RZ ;  /* 0x000000ffff1b7224 */ /* 0x000fc600078e00ff */
[----:B------:R-:W4:Y:S04]  /*0420*/  @!P0 LDG.E.EL R24, desc[UR4][R20.64] ;  /* 0x0000000414188981 */ /* 0x000f28000c2e1900 */
[----:B------:R-:W4:Y:S04]  /*0430*/  @!P0 LDG.E.EL R27, desc[UR4][R20.64] ;  /* 0x00000004141b8981 */ /* 0x000f28000c2e1900 */
[----:B------:R-:W4:Y:S01]  /*0440*/  @!P0 LDG.E.EL R15, desc[UR4][R22.64] ;  /* 0x00000004160f8981 */ /* 0x000f22000c2e1900 */
[----:B--2---:R-:W-:Y:S01]  /*0450*/  FADD R4, R4, 9.9999997473787516356e-06 ;  /* 0x3727c5ac04047421 */ /* 0x004fe20000000000 */
[----:B------:R-:W-:-:S05]  /*0460*/  FADD R5, R5, 9.9999997473787516356e-06 ;  /* 0x3727c5ac05057421 */ /* 0x000fca0000000000 */
[----:B------:R-:W0:Y:S08]  /*0470*/  MUFU.SQRT R4, R4 ;  /* 0x0000000400047308 */ /* 0x000e300000002000 */
[----:B------:R-:W1:Y:S01]  /*0480*/  MUFU.SQRT R16, R5 ;  /* 0x0000000500107308 */ /* 0x000e620000002000 */
[----:B-----5:R-:W-:Y:S02]  /*0490*/  SEL R3, R3, RZ, P3 ;  /* 0x000000ff03037207 */ /* 0x020fe40001800000 */
[----:B------:R-:W-:-:S02]  /*04a0*/  SEL R2, R2, RZ, P3 ;  /* 0x000000ff02027207 */ /* 0x000fc40001800000 */
[----:B------:R-:W-:Y:S02]  /*04b0*/  @P5 SEL R3, R7, RZ, P4 ;  /* 0x000000ff07035207 */ /* 0x000fe40002000000 */
[----:B------:R-:W-:Y:S02]  /*04c0*/  @P5 SEL R2, R6, RZ, P4 ;  /* 0x000000ff06025207 */ /* 0x000fe40002000000 */
[----:B0-----:R-:W-:Y:S02]  /*04d0*/  FSETP.GT.AND P3, PT, R4, 8.50705917302346158658e+37, PT ;  /* 0x7e8000000400780b */ /* 0x001fe40003f64000 */
[C---:B-1----:R-:W-:Y:S02]  /*04e0*/  FSETP.GT.AND P4, PT, R16.reuse, 8.50705917302346158658e+37, PT ;  /* 0x7e8000001000780b */ /* 0x042fe40003f84000 */
[----:B------:R-:W-:Y:S02]  /*04f0*/  FSETP.GEU.AND P6, PT, R16, 1.175494350822287508e-38, PT ;  /* 0x008000001000780b */ /* 0x000fe40003fce000 */
[----:B------:R-:W-:-:S07]  /*0500*/  FSETP.GEU.AND P5, PT, R4, 1.175494350822287508e-38, PT ;  /* 0x008000000400780b */ /* 0x000fce0003fae000 */
[----:B------:R-:W-:Y:S02]  /*0510*/  @P3 FMUL R4, R4, 0.25 ;  /* 0x3e80000004043820 */ /* 0x000fe40000400000 */
[----:B------:R-:W-:-:S04]  /*0520*/  @P4 FMUL R16, R16, 0.25 ;  /* 0x3e80000010104820 */ /* 0x000fc80000400000 */
[----:B------:R-:W-:Y:S01]  /*0530*/  @!P6 FMUL R16, R16, 16777216 ;  /* 0x4b8000001010e820 */ /* 0x000fe20000400000 */
[----:B------:R-:W-:Y:S01]  /*0540*/  @!P5 FMUL R4, R4, 16777216 ;  /* 0x4b8000000404d820 */ /* 0x000fe20000400000 */
[----:B------:R-:W-:Y:S01]  /*0550*/  IMAD.MOV.U32 R5, RZ, RZ, 0x3e800000 ;  /* 0x3e800000ff057424 */ /* 0x000fe200078e00ff */
[----:B---3--:R-:W-:Y:S02]  /*0560*/  SEL R7, R12, RZ, P2 ;  /* 0x000000ff0c077207 */ /* 0x008fe40001000000 */
[----:B------:R0:W1:Y:S01]  /*0570*/  MUFU.RCP R17, R4 ;  /* 0x0000000400117308 */ /* 0x0000620000001000 */
[----:B------:R-:W-:-:S07]  /*0580*/  SEL R6, R13, RZ, P2 ;  /* 0x000000ff0d067207 */ /* 0x000fce0001000000 */
[----:B------:R-:W2:Y:S01]  /*0590*/  MUFU.RCP R16, R16 ;  /* 0x0000001000107308 */ /* 0x000ea20000001000 */
[----:B------:R-:W-:Y:S01]  /*05a0*/  FSEL R12, R5, 1, P3 ;  /* 0x3f800000050c7808 */ /* 0x000fe20001800000 */
[----:B------:R-:W-:Y:S01]  /*05b0*/  FADD R8, R8, R10 ;  /* 0x0000000a08087221 */ /* 0x000fe20000000000 */
[----:B------:R-:W-:Y:S01]  /*05c0*/  SEL R6, R6, R3, !P1 ;  /* 0x0000000306067207 */ /* 0x000fe20004800000 */
[----:B------:R-:W-:Y:S01]  /*05d0*/  FADD R9, R9, R11 ;  /* 0x0000000b09097221 */ /* 0x000fe20000000000 */
[----:B------:R-:W-:Y:S02]  /*05e0*/  SEL R7, R7, R2, !P1 ;  /* 0x0000000207077207 */ /* 0x000fe40004800000 */
[----:B------:R-:W-:Y:S01]  /*05f0*/  FSEL R13, R5, 1, P4 ;  /* 0x3f800000050d7808 */ /* 0x000fe20002000000 */
[----:B------:R-:W3:Y:S01]  /*0600*/  LDC.64 R2, c[0x0][0x258] ;  /* 0x00009600ff027b82 */ /* 0x000ee20000000a00 */
[----:B------:R-:W-:Y:S01]  /*0610*/  @!P5 FMUL R12, R12, 16777216 ;  /* 0x4b8000000c0cd820 */ /* 0x000fe20000400000 */
[----:B------:R-:W-:Y:S01]  /*0620*/  FADD R8, R8, R7 ;  /* 0x0000000708087221 */ /* 0x000fe20000000000 */
[----:B------:R-:W-:Y:S01]  /*0630*/  FADD R9, R9, R6 ;  /* 0x0000000609097221 */ /* 0x000fe20000000000 */
[----:B------:R-:W-:-:S04]  /*0640*/  @!P6 FMUL R13, R13, 16777216 ;  /* 0x4b8000000d0de820 */ /* 0x000fc80000400000 */
[----:B0-----:R-:W0:Y:S01]  /*0650*/  LDC.64 R4, c[0x0][0x260] ;  /* 0x00009800ff047b82 */ /* 0x001e220000000a00 */
[----:B-1----:R-:W-:Y:S01]  /*0660*/  FMUL R17, R17, R12 ;  /* 0x0000000c11117220 */ /* 0x002fe20000400000 */
[----:B--2---:R-:W-:Y:S01]  /*0670*/  FMUL R16, R16, R13 ;  /* 0x0000000d10107220 */ /* 0x004fe20000400000 */
[----:B------:R-:W-:Y:S01]  /*0680*/  FADD R10, R8, -R29 ;  /* 0x8000001d080a7221 */ /* 0x000fe20000000000 */
[----:B------:R-:W-:-:S04]  /*0690*/  FADD R11, R9, -R26 ;  /* 0x8000001a090b7221 */ /* 0x000fc80000000000 */
[----:B------:R-:W1:Y:S01]  /*06a0*/  LDC.64 R6, c[0x0][0x268] ;  /* 0x00009a00ff067b82 */ /* 0x000e620000000a00 */
[----:B------:R-:W-:Y:S01]  /*06b0*/  FMUL R17, R10, R17 ;  /* 0x000000110a117220 */ /* 0x000fe20000400000 */
[----:B------:R-:W-:-:S03]  /*06c0*/  FMUL R16, R11, R16 ;  /* 0x000000100b107220 */ /* 0x000fc60000400000 */
[----:B----4-:R-:W-:Y:S01]  /*06d0*/  FFMA R14, R17, R27, R14 ;  /* 0x0000001b110e7223 */ /* 0x010fe2000000000e */
[----:B------:R-:W-:-:S04]  /*06e0*/  FFMA R15, R16, R24, R15 ;  /* 0x00000018100f7223 */ /* 0x000fc8000000000f */
[----:B------:R-:W-:Y:S02]  /*06f0*/  FSETP.GEU.AND P1, PT, R14, RZ, PT ;  /* 0x000000ff0e00720b */ /* 0x000fe40003f2e000 */
[C---:B------:R-:W-:Y:S01]  /*0700*/  FSETP.GEU.AND P2, PT, R15.reuse, RZ, PT ;  /* 0x000000ff0f00720b */ /* 0x040fe20003f4e000 */
[----:B---3--:R-:W-:Y:S01]  /*0710*/  IMAD.WIDE R2, R0, 0x4, R2 ;  /* 0x0000000400027825 */ /* 0x008fe200078e0202 */
[----:B------:R-:W-:Y:S02]  /*0720*/  FSEL R14, R14, RZ, P1 ;  /* 0x000000ff0e0e7208 */ /* 0x000fe40000800000 */
[----:B------:R-:W-:Y:S01]  /*0730*/  FSEL R15, R15, RZ, P2 ;  /* 0x000000ff0f0f7208 */ /* 0x000fe20001000000 */
[C---:B0-----:R-:W-:Y:S01]  /*0740*/  IMAD.WIDE R4, R0.reuse, 0x4, R4 ;  /* 0x0000000400047825 */ /* 0x041fe200078e0204 */
[----:B------:R0:W-:Y:S04]  /*0750*/  @!P0 STG.E.64 desc[UR4][R2.64], R8 ;  /* 0x0000000802008986 */ /* 0x0001e8000c101b04 */
[----:B------:R0:W-:Y:S01]  /*0760*/  @!P0 STG.E.64 desc[UR4][R4.64], R14 ;  /* 0x0000000e04008986 */ /* 0x0001e2000c101b04 */
[----:B-1----:R-:W-:Y:S01]  /*0770*/  IMAD.WIDE R6, R0, 0x4, R6 ;  /* 0x0000000400067825 */ /* 0x002fe200078e0206 */
[----:B0-----:R-:W-:Y:S06]  /*0780*/  @P0 EXIT ;  /* 0x000000000000094d */ /* 0x001fec0003800000 */
[----:B------:R-:W-:Y:S01]  /*0790*/  STG.E.64 desc[UR4][R6.64], R10 ;  /* 0x0000000a06007986 */ /* 0x000fe2000c101b04 */
[----:B------:R-:W-:Y:S05]  /*07a0*/  EXIT ;  /* 0x000000000000794d */ /* 0x000fea0003800000 */
.L_x_0:
[----:B------:R-:W-:-:S00]  /*07b0*/  BRA `(.L_x_0) ;  /* 0xfffffffc00fc7947 */ /* 0x000fc0000383ffff */
[----:B------:R-:W-:-:S00]  /*07c0*/  NOP ;  /* 0x0000000000007918 */ /* 0x000fc00000000000 */
        /* <DEDUP_REMOVED lines=11> */
.L_x_1:


//--------------------- .nv.global.init           --------------------------
	.section	.nv.global.init,"aw",@progbits
.nv.global.init:
	.type		_$_str,@object
	.size		_$_str,(_$_str_$_2 - _$_str)
_$_str:
        /*0000*/ 	.byte	0x5f, 0x5f, 0x43, 0x55, 0x44, 0x41, 0x5f, 0x46, 0x54, 0x5a, 0x00
	.type		_$_str_$_2,@object
	.size		_$_str_$_2,(.L_1 - _$_str_$_2)
_$_str_$_2:
        /*000b*/ 	.byte	0x5f, 0x5f, 0x43, 0x55, 0x44, 0x41, 0x5f, 0x50, 0x52, 0x45, 0x43, 0x5f, 0x53, 0x51, 0x52, 0x54
        /*001b*/ 	.byte	0x00
.L_1:


//--------------------- .nv.constant0.triton_poi_fused__native_batch_norm_legit_no_training_add_cat_native_batch_norm_backward_relu_7 --------------------------
	.section	.nv.constant0.triton_poi_fused__native_batch_norm_legit_no_training_add_cat_native_batch_norm_backward_relu_7,"a",@progbits
	.sectionflags	@""
	.align	4
.nv.constant0.triton_poi_fused__native_batch_norm_legit_no_training_add_cat_native_batch_norm_backward_relu_7:
	.zero		628
